	.headerflags	@"EF_CUDA_TEXMODE_UNIFIED EF_CUDA_64BIT_ADDRESS EF_CUDA_ACCELERATORS EF_CUDA_SM90 EF_CUDA_VIRTUAL_SM(EF_CUDA_SM90)"
	.elftype	@"ET_EXEC"


//--------------------- .nv.info                  --------------------------
	.section	.nv.info,"",@"SHT_CUDA_INFO"
	.align	4


	//----- nvinfo : EIATTR_REGCOUNT
	.align		4
        /*0000*/ 	.byte	0x04, 0x2f
        /*0002*/ 	.short	(.L_3 - .L_2)
	.align		4
.L_2:
        /*0004*/ 	.word	index@(triton_poi_fused__native_batch_norm_legit_no_training_convolution_hardtanh_23)
        /*0008*/ 	.word	0x00000016


	//----- nvinfo : EIATTR_MIN_STACK_SIZE
	.align		4
.L_3:
        /*000c*/ 	.byte	0x04, 0x12
        /*000e*/ 	.short	(.L_5 - .L_4)
	.align		4
.L_4:
        /*0010*/ 	.word	index@(triton_poi_fused__native_batch_norm_legit_no_training_convolution_hardtanh_23)
        /*0014*/ 	.word	0x00000000


	//----- nvinfo : EIATTR_FRAME_SIZE
	.align		4
.L_5:
        /*0018*/ 	.byte	0x04, 0x11
        /*001a*/ 	.short	(.L_7 - .L_6)
	.align		4
.L_6:
        /*001c*/ 	.word	index@(triton_poi_fused__native_batch_norm_legit_no_training_convolution_hardtanh_23)
        /*0020*/ 	.word	0x00000000


	//----- nvinfo : EIATTR_MIN_STACK_SIZE
	.align		4
.L_7:
        /*0024*/ 	.byte	0x04, 0x12
        /*0026*/ 	.short	(.L_9 - .L_8)
	.align		4
.L_8:
        /*0028*/ 	.word	index@(triton_poi_fused__native_batch_norm_legit_no_training_convolution_hardtanh_23)
        /*002c*/ 	.word	0x00000000
.L_9:


//--------------------- .nv.info.triton_poi_fused__native_batch_norm_legit_no_training_convolution_hardtanh_23 --------------------------
	.section	.nv.info.triton_poi_fused__native_batch_norm_legit_no_training_convolution_hardtanh_23,"",@"SHT_CUDA_INFO"
	.sectionflags	@""
	.align	4


	//----- nvinfo : EIATTR_CUDA_API_VERSION
	.align		4
        /*0000*/ 	.byte	0x04, 0x37
        /*0002*/ 	.short	(.L_11 - .L_10)
.L_10:
        /*0004*/ 	.word	0x0000007c


	//----- nvinfo : EIATTR_KPARAM_INFO
	.align		4
.L_11:
        /*0008*/ 	.byte	0x04, 0x17
        /*000a*/ 	.short	(.L_13 - .L_12)
.L_12:
        /*000c*/ 	.word	0x00000000
        /*0010*/ 	.short	0x0008
        /*0012*/ 	.short	0x003c
        /*0014*/ 	.byte	0x00, 0xf0, 0x11, 0x00


	//----- nvinfo : EIATTR_KPARAM_INFO
	.align		4
.L_13:
        /*0018*/ 	.byte	0x04, 0x17
        /*001a*/ 	.short	(.L_15 - .L_14)
.L_14:
        /*001c*/ 	.word	0x00000000
        /*0020*/ 	.short	0x0007
        /*0022*/ 	.short	0x0038
        /*0024*/ 	.byte	0x00, 0xf0, 0x11, 0x00


	//----- nvinfo : EIATTR_KPARAM_INFO
	.align		4
.L_15:
        /*0028*/ 	.byte	0x04, 0x17
        /*002a*/ 	.short	(.L_17 - .L_16)
.L_16:
        /*002c*/ 	.word	0x00000000
        /*0030*/ 	.short	0x0006
        /*0032*/ 	.short	0x0030
        /*0034*/ 	.byte	0x00, 0xf4, 0x21, 0x00


	//----- nvinfo : EIATTR_KPARAM_INFO
	.align		4
.L_17:
        /*0038*/ 	.byte	0x04, 0x17
        /*003a*/ 	.short	(.L_19 - .L_18)
.L_18:
        /*003c*/ 	.word	0x00000000
        /*0040*/ 	.short	0x0005
        /*0042*/ 	.short	0x0028
        /*0044*/ 	.byte	0x00, 0xf4, 0x21, 0x00


	//----- nvinfo : EIATTR_KPARAM_INFO
	.align		4
.L_19:
        /*0048*/ 	.byte	0x04, 0x17
        /*004a*/ 	.short	(.L_21 - .L_20)
.L_20:
        /*004c*/ 	.word	0x00000000
        /*0050*/ 	.short	0x0004
        /*0052*/ 	.short	0x0020
        /*0054*/ 	.byte	0x00, 0xf4, 0x21, 0x00


	//----- nvinfo : EIATTR_KPARAM_INFO
	.align		4
.L_21:
        /*0058*/ 	.byte	0x04, 0x17
        /*005a*/ 	.short	(.L_23 - .L_22)
.L_22:
        /*005c*/ 	.word	0x00000000
        /*0060*/ 	.short	0x0003
        /*0062*/ 	.short	0x0018
        /*0064*/ 	.byte	0x00, 0xf4, 0x21, 0x00


	//----- nvinfo : EIATTR_KPARAM_INFO
	.align		4
.L_23:
        /*0068*/ 	.byte	0x04, 0x17
        /*006a*/ 	.short	(.L_25 - .L_24)
.L_24:
        /*006c*/ 	.word	0x00000000
        /*0070*/ 	.short	0x0002
        /*0072*/ 	.short	0x0010
        /*0074*/ 	.byte	0x00, 0xf4, 0x21, 0x00


	//----- nvinfo : EIATTR_KPARAM_INFO
	.align		4
.L_25:
        /*0078*/ 	.byte	0x04, 0x17
        /*007a*/ 	.short	(.L_27 - .L_26)
.L_26:
        /*007c*/ 	.word	0x00000000
        /*0080*/ 	.short	0x0001
        /*0082*/ 	.short	0x0008
        /*0084*/ 	.byte	0x00, 0xf4, 0x21, 0x00


	//----- nvinfo : EIATTR_KPARAM_INFO
	.align		4
.L_27:
        /*0088*/ 	.byte	0x04, 0x17
        /*008a*/ 	.short	(.L_29 - .L_28)
.L_28:
        /*008c*/ 	.word	0x00000000
        /*0090*/ 	.short	0x0000
        /*0092*/ 	.short	0x0000
        /*0094*/ 	.byte	0x00, 0xf4, 0x21, 0x00


	//----- nvinfo : EIATTR_SPARSE_MMA_MASK
	.align		4
.L_29:
        /*0098*/ 	.byte	0x03, 0x50
        /*009a*/ 	.short	0x0000


	//----- nvinfo : EIATTR_MAXREG_COUNT
	.align		4
        /*009c*/ 	.byte	0x03, 0x1b
        /*009e*/ 	.short	0x00ff


	//----- nvinfo : EIATTR_EXIT_INSTR_OFFSETS
	.align		4
        /*00a0*/ 	.byte	0x04, 0x1c
        /*00a2*/ 	.short	(.L_31 - .L_30)


	//   ....[0]....
.L_30:
        /*00a4*/ 	.word	0x00000600


	//   ....[1]....
        /*00a8*/ 	.word	0x00000620


	//----- nvinfo : EIATTR_REQNTID
	.align		4
.L_31:
        /*00ac*/ 	.byte	0x04, 0x10
        /*00ae*/ 	.short	(.L_33 - .L_32)
.L_32:
        /*00b0*/ 	.word	0x00000080
        /*00b4*/ 	.word	0x00000001
        /*00b8*/ 	.word	0x00000001


	//----- nvinfo : EIATTR_CBANK_PARAM_SIZE
	.align		4
.L_33:
        /*00bc*/ 	.byte	0x03, 0x19
        /*00be*/ 	.short	0x0040


	//----- nvinfo : EIATTR_PARAM_CBANK
	.align		4
        /*00c0*/ 	.byte	0x04, 0x0a
        /*00c2*/ 	.short	(.L_35 - .L_34)
	.align		4
.L_34:
        /*00c4*/ 	.word	index@(.nv.constant0.triton_poi_fused__native_batch_norm_legit_no_training_convolution_hardtanh_23)
        /*00c8*/ 	.short	0x0210
        /*00ca*/ 	.short	0x0040


	//----- nvinfo : EIATTR_SW_WAR
	.align		4
.L_35:
        /*00cc*/ 	.byte	0x04, 0x36
        /*00ce*/ 	.short	(.L_37 - .L_36)
.L_36:
        /*00d0*/ 	.word	0x00000008
.L_37:


//--------------------- .nv.callgraph             --------------------------
	.section	.nv.callgraph,"",@"SHT_CUDA_CALLGRAPH"
	.align	4
	.sectionentsize	8
	.align		4
        /*0000*/ 	.word	0x00000000
	.align		4
        /*0004*/ 	.word	0xffffffff
	.align		4
        /*0008*/ 	.word	0x00000000
	.align		4
        /*000c*/ 	.word	0xfffffffe
	.align		4
        /*0010*/ 	.word	0x00000000
	.align		4
        /*0014*/ 	.word	0xfffffffd
	.align		4
        /*0018*/ 	.word	0x00000000
	.align		4
        /*001c*/ 	.word	0xfffffffc


//--------------------- .nv.constant4             --------------------------
	.section	.nv.constant4,"a",@progbits
	.align	8
	.align		8
.nv.constant4:
        /*0000*/ 	.dword	_$_str
	.align		8
        /*0008*/ 	.dword	_$_str_$_2


//--------------------- .text.triton_poi_fused__native_batch_norm_legit_no_training_convolution_hardtanh_23 --------------------------
	.section	.text.triton_poi_fused__native_batch_norm_legit_no_training_convolution_hardtanh_23,"ax",@progbits
	.sectionflags	@"SHF_BARRIERS=1"
	.align	128
        .global         triton_poi_fused__native_batch_norm_legit_no_training_convolution_hardtanh_23
        .type           triton_poi_fused__native_batch_norm_legit_no_training_convolution_hardtanh_23,@function
        .size           triton_poi_fused__native_batch_norm_legit_no_training_convolution_hardtanh_23,(.L_x_1 - triton_poi_fused__native_batch_norm_legit_no_training_convolution_hardtanh_23)
        .other          triton_poi_fused__native_batch_norm_legit_no_training_convolution_hardtanh_23,@"STO_CUDA_ENTRY STV_DEFAULT"
triton_poi_fused__native_batch_norm_legit_no_training_convolution_hardtanh_23:
.text.triton_poi_fused__native_batch_norm_legit_no_training_convolution_hardtanh_23:
[----:B------:R-:W0:Y:S01]  /*0000*/  LDC R1, c[0x0][0x28] ;  /* 0x00000a00ff017b82 */ /* 0x000e220000000800 */
[----:B------:R-:W1:Y:S07]  /*0010*/  S2R R8, SR_TID.X ;  /* 0x0000000000087919 */ /* 0x000e6e0000002100 */
[----:B------:R-:W2:Y:S01]  /*0020*/  LDC.64 R4, c[0x0][0x220] ;  /* 0x00008800ff047b82 */ /* 0x000ea20000000a00 */
[----:B------:R-:W-:Y:S01]  /*0030*/  ULDC.64 UR6, c[0x0][0x208] ;  /* 0x0000820000067ab9 */ /* 0x000fe20000000a00 */
[----:B------:R-:W3:Y:S01]  /*0040*/  S2R R6, SR_CTAID.Y ;  /* 0x0000000000067919 */ /* 0x000ee20000002600 */
[----:B------:R-:W4:Y:S05]  /*0050*/  S2R R7, SR_CTAID.X ;  /* 0x0000000000077919 */ /* 0x000f2a0000002500 */
[----:B------:R-:W5:Y:S08]  /*0060*/  LDC.64 R14, c[0x0][0x218] ;  /* 0x00008600ff0e7b82 */ /* 0x000f700000000a00 */
[----:B------:R-:W4:Y:S08]  /*0070*/  LDC.64 R18, c[0x0][0x210] ;  /* 0x00008400ff127b82 */ /* 0x000f300000000a00 */
[----:B------:R-:W5:Y:S01]  /*0080*/  LDC.64 R10, c[0x0][0x228] ;  /* 0x00008a00ff0a7b82 */ /* 0x000f620000000a00 */
[----:B-1----:R-:W-:-:S07]  /*0090*/  IMAD.SHL.U32 R9, R8, 0x2, RZ ;  /* 0x0000000208097824 */ /* 0x002fce00078e00ff */
[----:B------:R-:W1:Y:S01]  /*00a0*/  LDC.64 R12, c[0x0][0x230] ;  /* 0x00008c00ff0c7b82 */ /* 0x000e620000000a00 */
[--C-:B---3--:R-:W-:Y:S02]  /*00b0*/  SHF.R.S32.HI R0, RZ, 0x17, R6.reuse ;  /* 0x00000017ff007819 */ /* 0x108fe40000011406 */
[----:B------:R-:W-:Y:S02]  /*00c0*/  LOP3.LUT R9, R9, 0xfe, RZ, 0xc0, !PT ;  /* 0x000000fe09097812 */ /* 0x000fe400078ec0ff */
[----:B------:R-:W-:Y:S02]  /*00d0*/  SGXT R0, R0, 0x1 ;  /* 0x000000010000781a */ /* 0x000fe40000000200 */
[----:B------:R-:W-:-:S04]  /*00e0*/  PRMT R17, R9, 0x6540, R6 ;  /* 0x0000654009117816 */ /* 0x000fc80000000006 */
[----:B------:R-:W-:-:S04]  /*00f0*/  LEA.HI R0, R0, R17, RZ, 0x9 ;  /* 0x0000001100007211 */ /* 0x000fc800078f48ff */
[----:B------:R-:W-:-:S05]  /*0100*/  LOP3.LUT R2, R0, 0xfffffe00, RZ, 0xc0, !PT ;  /* 0xfffffe0000027812 */ /* 0x000fca00078ec0ff */
[----:B------:R-:W-:-:S04]  /*0110*/  IMAD.IADD R17, R17, 0x1, -R2 ;  /* 0x0000000111117824 */ /* 0x000fc800078e0a02 */
[----:B--2---:R-:W-:-:S06]  /*0120*/  IMAD.WIDE R4, R17, 0x4, R4 ;  /* 0x0000000411047825 */ /* 0x004fcc00078e0204 */
[----:B------:R-:W2:Y:S01]  /*0130*/  LDG.E.EL.64 R4, desc[UR6][R4.64] ;  /* 0x0000000604047981 */ /* 0x000ea2000c2e1b00 */
[----:B------:R-:W-:Y:S01]  /*0140*/  IMAD.SHL.U32 R0, R0, 0x10, RZ ;  /* 0x0000001000007824 */ /* 0x000fe200078e00ff */
[----:B----4-:R-:W-:Y:S01]  /*0150*/  ISETP.GE.AND P0, PT, R7, 0x10, PT ;  /* 0x000000100700780c */ /* 0x010fe20003f06270 */
[----:B-----5:R-:W-:-:S03]  /*0160*/  IMAD.WIDE R14, R17, 0x4, R14 ;  /* 0x00000004110e7825 */ /* 0x020fc600078e020e */
[----:B------:R-:W-:Y:S01]  /*0170*/  LOP3.LUT R3, R0, 0xffffe000, RZ, 0xc0, !PT ;  /* 0xffffe00000037812 */ /* 0x000fe200078ec0ff */
[----:B------:R-:W-:Y:S02]  /*0180*/  IMAD R0, R7, 0x200, R17 ;  /* 0x0000020007007824 */ /* 0x000fe400078e0211 */
[----:B------:R-:W3:Y:S03]  /*0190*/  LDG.E.EL.64 R14, desc[UR6][R14.64] ;  /* 0x000000060e0e7981 */ /* 0x000ee6000c2e1b00 */
[----:B------:R-:W-:Y:S02]  /*01a0*/  IADD3 R0, R0, R3, RZ ;  /* 0x0000000300007210 */ /* 0x000fe40007ffe0ff */
[----:B------:R-:W-:-:S03]  /*01b0*/  CS2R R2, SRZ ;  /* 0x0000000000027805 */ /* 0x000fc6000001ff00 */
[----:B0-----:R-:W-:-:S05]  /*01c0*/  IMAD.WIDE R18, R0, 0x4, R18 ;  /* 0x0000000400127825 */ /* 0x001fca00078e0212 */
[----:B------:R-:W3:Y:S01]  /*01d0*/  @!P0 LDG.E.EL.64 R2, desc[UR6][R18.64] ;  /* 0x0000000612028981 */ /* 0x000ee2000c2e1b00 */
[----:B------:R-:W-:-:S04]  /*01e0*/  IMAD.WIDE R10, R17, 0x4, R10 ;  /* 0x00000004110a7825 */ /* 0x000fc800078e020a */
[----:B-1----:R-:W-:Y:S02]  /*01f0*/  IMAD.WIDE R12, R17, 0x4, R12 ;  /* 0x00000004110c7825 */ /* 0x002fe400078e020c */
[----:B------:R-:W4:Y:S04]  /*0200*/  LDG.E.EL.64 R10, desc[UR6][R10.64] ;  /* 0x000000060a0a7981 */ /* 0x000f28000c2e1b00 */
[----:B------:R-:W4:Y:S01]  /*0210*/  LDG.E.EL.64 R12, desc[UR6][R12.64] ;  /* 0x000000060c0c7981 */ /* 0x000f22000c2e1b00 */
[----:B------:R-:W0:Y:S01]  /*0220*/  S2UR UR5, SR_CgaCtaId ;  /* 0x00000000000579c3 */ /* 0x000e220000008800 */
[----:B------:R-:W-:Y:S02]  /*0230*/  UMOV UR4, 0x400 ;  /* 0x0000040000047882 */ /* 0x000fe40000000000 */
[----:B0-----:R-:W-:Y:S01]  /*0240*/  UPRMT UR4, UR5, 0x654, UR4 ;  /* 0x0000065405047896 */ /* 0x001fe20008000004 */
[----:B--2---:R-:W-:Y:S01]  /*0250*/  FADD R4, R4, 9.9999997473787516356e-06 ;  /* 0x3727c5ac04047421 */ /* 0x004fe20000000000 */
[----:B------:R-:W-:-:S03]  /*0260*/  FADD R5, R5, 9.9999997473787516356e-06 ;  /* 0x3727c5ac05057421 */ /* 0x000fc60000000000 */
[----:B------:R-:W0:Y:S08]  /*0270*/  MUFU.SQRT R16, R4 ;  /* 0x0000000400107308 */ /* 0x000e300000002000 */
[----:B------:R-:W1:Y:S01]  /*0280*/  MUFU.SQRT R17, R5 ;  /* 0x0000000500117308 */ /* 0x000e620000002000 */
[C---:B0-----:R-:W-:Y:S02]  /*0290*/  FSETP.GT.AND P1, PT, R16.reuse, 8.50705917302346158658e+37, PT ;  /* 0x7e8000001000780b */ /* 0x041fe40003f24000 */
[----:B------:R-:W-:-:S02]  /*02a0*/  FSETP.GEU.AND P3, PT, R16, 1.175494350822287508e-38, PT ;  /* 0x008000001000780b */ /* 0x000fc40003f6e000 */
[C---:B-1----:R-:W-:Y:S02]  /*02b0*/  FSETP.GT.AND P2, PT, R17.reuse, 8.50705917302346158658e+37, PT ;  /* 0x7e8000001100780b */ /* 0x042fe40003f44000 */
[----:B------:R-:W-:-:S07]  /*02c0*/  FSETP.GEU.AND P4, PT, R17, 1.175494350822287508e-38, PT ;  /* 0x008000001100780b */ /* 0x000fce0003f8e000 */
[----:B------:R-:W-:-:S04]  /*02d0*/  @P1 FMUL R16, R16, 0.25 ;  /* 0x3e80000010101820 */ /* 0x000fc80000400000 */
[----:B------:R-:W-:Y:S01]  /*02e0*/  @!P3 FMUL R16, R16, 16777216 ;  /* 0x4b8000001010b820 */ /* 0x000fe20000400000 */
[----:B------:R-:W-:-:S04]  /*02f0*/  @P2 FMUL R17, R17, 0.25 ;  /* 0x3e80000011112820 */ /* 0x000fc80000400000 */
[----:B------:R-:W-:Y:S01]  /*0300*/  @!P4 FMUL R17, R17, 16777216 ;  /* 0x4b8000001111c820 */ /* 0x000fe20000400000 */
[----:B------:R-:W0:Y:S01]  /*0310*/  MUFU.RCP R16, R16 ;  /* 0x0000001000107308 */ /* 0x000e220000001000 */
[----:B------:R-:W-:-:S07]  /*0320*/  IMAD.MOV.U32 R4, RZ, RZ, 0x3e800000 ;  /* 0x3e800000ff047424 */ /* 0x000fce00078e00ff */
[----:B------:R-:W1:Y:S01]  /*0330*/  MUFU.RCP R17, R17 ;  /* 0x0000001100117308 */ /* 0x000e620000001000 */
[C---:B------:R-:W-:Y:S02]  /*0340*/  FSEL R5, R4.reuse, 1, P1 ;  /* 0x3f80000004057808 */ /* 0x040fe40000800000 */
[----:B------:R-:W-:-:S03]  /*0350*/  FSEL R4, R4, 1, P2 ;  /* 0x3f80000004047808 */ /* 0x000fc60001000000 */
[----:B------:R-:W-:Y:S02]  /*0360*/  @!P3 FMUL R5, R5, 16777216 ;  /* 0x4b8000000505b820 */ /* 0x000fe40000400000 */
[----:B------:R-:W-:Y:S01]  /*0370*/  @!P4 FMUL R4, R4, 16777216 ;  /* 0x4b8000000404c820 */ /* 0x000fe20000400000 */
[----:B---3--:R-:W-:Y:S01]  /*0380*/  FADD R3, -R15, R3 ;  /* 0x000000030f037221 */ /* 0x008fe20000000100 */
[----:B------:R-:W-:Y:S01]  /*0390*/  FADD R2, -R14, R2 ;  /* 0x000000020e027221 */ /* 0x000fe20000000100 */
[----:B0-----:R-:W-:Y:S01]  /*03a0*/  FMUL R5, R16, R5 ;  /* 0x0000000510057220 */ /* 0x001fe20000400000 */
[----:B-1----:R-:W-:-:S03]  /*03b0*/  FMUL R4, R17, R4 ;  /* 0x0000000411047220 */ /* 0x002fc60000400000 */
[----:B------:R-:W-:Y:S01]  /*03c0*/  FMUL R5, R2, R5 ;  /* 0x0000000502057220 */ /* 0x000fe20000400000 */
[----:B------:R-:W-:-:S03]  /*03d0*/  FMUL R4, R3, R4 ;  /* 0x0000000403047220 */ /* 0x000fc60000400000 */
[----:B----4-:R-:W-:Y:S01]  /*03e0*/  FFMA R5, R10, R5, R12 ;  /* 0x000000050a057223 */ /* 0x010fe2000000000c */
[----:B------:R-:W-:-:S04]  /*03f0*/  FFMA R4, R11, R4, R13 ;  /* 0x000000040b047223 */ /* 0x000fc8000000000d */
[C---:B------:R-:W-:Y:S02]  /*0400*/  FSETP.GTU.AND P1, PT, R5.reuse, RZ, PT ;  /* 0x000000ff0500720b */ /* 0x040fe40003f2c000 */
[C---:B------:R-:W-:Y:S02]  /*0410*/  FSETP.GTU.AND P2, PT, R4.reuse, RZ, PT ;  /* 0x000000ff0400720b */ /* 0x040fe40003f4c000 */
[----:B------:R-:W-:Y:S02]  /*0420*/  FSEL R2, R5, RZ, P1 ;  /* 0x000000ff05027208 */ /* 0x000fe40000800000 */
[----:B------:R-:W-:Y:S02]  /*0430*/  FSEL R3, R4, RZ, P2 ;  /* 0x000000ff04037208 */ /* 0x000fe40001000000 */
[----:B------:R-:W-:Y:S02]  /*0440*/  FSETP.GEU.AND P3, PT, R2, 6, PT ;  /* 0x40c000000200780b */ /* 0x000fe40003f6e000 */
[----:B------:R-:W-:-:S02]  /*0450*/  FSETP.GEU.AND P4, PT, R3, 6, PT ;  /* 0x40c000000300780b */ /* 0x000fc40003f8e000 */
[----:B------:R-:W-:Y:S02]  /*0460*/  FSETP.NAN.AND P1, PT, R2, R2, PT ;  /* 0x000000020200720b */ /* 0x000fe40003f28000 */
[----:B------:R-:W-:Y:S02]  /*0470*/  FSETP.NAN.AND P2, PT, R3, R3, PT ;  /* 0x000000030300720b */ /* 0x000fe40003f48000 */
[----:B------:R-:W-:-:S05]  /*0480*/  LEA R12, R9, UR4, 0x3 ;  /* 0x00000004090c7c11 */ /* 0x000fca000f8e18ff */
[----:B------:R-:W-:Y:S02]  /*0490*/  @P3 FSEL R2, R2, 6, P1 ;  /* 0x40c0000002023808 */ /* 0x000fe40000800000 */
[----:B------:R-:W-:-:S03]  /*04a0*/  @P4 FSEL R3, R3, 6, P2 ;  /* 0x40c0000003034808 */ /* 0x000fc60001000000 */
[----:B------:R-:W-:Y:S04]  /*04b0*/  STS [R12], R2 ;  /* 0x000000020c007388 */ /* 0x000fe80000000800 */
[----:B------:R-:W-:Y:S01]  /*04c0*/  STS [R12+0x8], R3 ;  /* 0x000008030c007388 */ /* 0x000fe20000000800 */
[----:B------:R-:W-:Y:S02]  /*04d0*/  LOP3.LUT R11, R8, 0x7f, RZ, 0xc0, !PT ;  /* 0x0000007f080b7812 */ /* 0x000fe400078ec0ff */
[----:B------:R-:W0:Y:S02]  /*04e0*/  LDC.64 R8, c[0x0][0x238] ;  /* 0x00008e00ff087b82 */ /* 0x000e240000000a00 */
[C---:B------:R-:W-:Y:S02]  /*04f0*/  LOP3.LUT R4, R11.reuse, 0x80, RZ, 0xfc, !PT ;  /* 0x000000800b047812 */ /* 0x040fe400078efcff */
[----:B------:R-:W-:-:S04]  /*0500*/  LEA R14, R11, UR4, 0x3 ;  /* 0x000000040b0e7c11 */ /* 0x000fc8000f8e18ff */
[----:B------:R-:W-:Y:S01]  /*0510*/  BAR.SYNC.DEFER_BLOCKING 0x0 ;  /* 0x0000000000007b1d */ /* 0x000fe20000010000 */
[----:B------:R-:W-:Y:S01]  /*0520*/  LEA R16, R4, UR4, 0x3 ;  /* 0x0000000404107c11 */ /* 0x000fe2000f8e18ff */
[----:B------:R-:W-:-:S06]  /*0530*/  IMAD.SHL.U32 R10, R6, 0x100, RZ ;  /* 0x00000100060a7824 */ /* 0x000fcc00078e00ff */
[----:B------:R-:W1:Y:S01]  /*0540*/  LDC.64 R4, c[0x0][0x240] ;  /* 0x00009000ff047b82 */ /* 0x000e620000000a00 */
[----:B------:R-:W2:Y:S04]  /*0550*/  LDS R15, [R14] ;  /* 0x000000000e0f7984 */ /* 0x000ea80000000800 */
[----:B------:R-:W3:Y:S01]  /*0560*/  LDS R17, [R16] ;  /* 0x0000000010117984 */ /* 0x000ee20000000800 */
[----:B------:R-:W-:Y:S02]  /*0570*/  PRMT R6, R11, 0x6540, R6 ;  /* 0x000065400b067816 */ /* 0x000fe40000000006 */
[----:B------:R-:W-:Y:S02]  /*0580*/  LOP3.LUT R10, R10, 0x80, R11, 0xfe, !PT ;  /* 0x000000800a0a7812 */ /* 0x000fe400078efe0b */
[----:B------:R-:W-:-:S03]  /*0590*/  LEA R11, R6, R7, 0x4 ;  /* 0x00000007060b7211 */ /* 0x000fc600078e20ff */
[----:B------:R-:W-:Y:S02]  /*05a0*/  IMAD R13, R10, 0x10, R7 ;  /* 0x000000100a0d7824 */ /* 0x000fe400078e0207 */
[----:B0-----:R-:W-:-:S04]  /*05b0*/  IMAD.WIDE R6, R11, 0x4, R8 ;  /* 0x000000040b067825 */ /* 0x001fc800078e0208 */
[----:B------:R-:W-:-:S04]  /*05c0*/  IMAD.WIDE R8, R13, 0x4, R8 ;  /* 0x000000040d087825 */ /* 0x000fc800078e0208 */
[----:B-1----:R-:W-:Y:S01]  /*05d0*/  IMAD.WIDE R4, R0, 0x4, R4 ;  /* 0x0000000400047825 */ /* 0x002fe200078e0204 */
[----:B--2---:R0:W-:Y:S04]  /*05e0*/  @!P0 STG.E desc[UR6][R6.64], R15 ;  /* 0x0000000f06008986 */ /* 0x0041e8000c101906 */
[----:B---3--:R0:W-:Y:S02]  /*05f0*/  @!P0 STG.E desc[UR6][R8.64], R17 ;  /* 0x0000001108008986 */ /* 0x0081e4000c101906 */
[----:B0-----:R-:W-:Y:S05]  /*0600*/  @P0 EXIT ;  /* 0x000000000000094d */ /* 0x001fea0003800000 */
[----:B------:R-:W-:Y:S01]  /*0610*/  STG.E.64 desc[UR6][R4.64], R2 ;  /* 0x0000000204007986 */ /* 0x000fe2000c101b06 */
[----:B------:R-:W-:Y:S05]  /*0620*/  EXIT ;  /* 0x000000000000794d */ /* 0x000fea0003800000 */
.L_x_0:
[----:B------:R-:W-:-:S00]  /*0630*/  BRA `(.L_x_0) ;  /* 0xfffffffc00fc7947 */ /* 0x000fc0000383ffff */
[----:B------:R-:W-:-:S00]  /*0640*/  NOP ;  /* 0x0000000000007918 */ /* 0x000fc00000000000 */
        /* <DEDUP_REMOVED lines=11> */
.L_x_1:


//--------------------- .nv.global.init           --------------------------
	.section	.nv.global.init,"aw",@progbits
.nv.global.init:
	.type		_$_str,@object
	.size		_$_str,(_$_str_$_2 - _$_str)
_$_str:
        /*0000*/ 	.byte	0x5f, 0x5f, 0x43, 0x55, 0x44, 0x41, 0x5f, 0x46, 0x54, 0x5a, 0x00
	.type		_$_str_$_2,@object
	.size		_$_str_$_2,(.L_1 - _$_str_$_2)
_$_str_$_2:
        /*000b*/ 	.byte	0x5f, 0x5f, 0x43, 0x55, 0x44, 0x41, 0x5f, 0x50, 0x52, 0x45, 0x43, 0x5f, 0x53, 0x51, 0x52, 0x54
        /*001b*/ 	.byte	0x00
.L_1:


//--------------------- .nv.shared.triton_poi_fused__native_batch_norm_legit_no_training_convolution_hardtanh_23 --------------------------
	.section	.nv.shared.triton_poi_fused__native_batch_norm_legit_no_training_convolution_hardtanh_23,"aw",@nobits
	.sectionflags	@""
	.align	16
	.zero		1024


//--------------------- .nv.constant0.triton_poi_fused__native_batch_norm_legit_no_training_convolution_hardtanh_23 --------------------------
	.section	.nv.constant0.triton_poi_fused__native_batch_norm_legit_no_training_convolution_hardtanh_23,"a",@progbits
	.sectionflags	@""
	.align	4
.nv.constant0.triton_poi_fused__native_batch_norm_legit_no_training_convolution_hardtanh_23:
	.zero		592
